//
// Generated by NVIDIA NVVM Compiler
//
// Compiler Build ID: CL-36424714
// Cuda compilation tools, release 13.0, V13.0.88
// Based on NVVM 20.0.0
//

.version 9.0
.target sm_100
.address_size 64

	// .globl	_Z13mat_mult_cudaiiiPiS_S_i
// _ZZ13mat_mult_cudaiiiPiS_S_iE8a_shared has been demoted
// _ZZ13mat_mult_cudaiiiPiS_S_iE8b_shared has been demoted

.visible .entry _Z13mat_mult_cudaiiiPiS_S_i(
	.param .u32 _Z13mat_mult_cudaiiiPiS_S_i_param_0,
	.param .u32 _Z13mat_mult_cudaiiiPiS_S_i_param_1,
	.param .u32 _Z13mat_mult_cudaiiiPiS_S_i_param_2,
	.param .u64 .ptr .align 1 _Z13mat_mult_cudaiiiPiS_S_i_param_3,
	.param .u64 .ptr .align 1 _Z13mat_mult_cudaiiiPiS_S_i_param_4,
	.param .u64 .ptr .align 1 _Z13mat_mult_cudaiiiPiS_S_i_param_5,
	.param .u32 _Z13mat_mult_cudaiiiPiS_S_i_param_6
)
{
	.reg .pred 	%p<23>;
	.reg .b32 	%r<205>;
	.reg .b64 	%rd<14>;
	// demoted variable
	.shared .align 4 .b8 _ZZ13mat_mult_cudaiiiPiS_S_iE8a_shared[1024];
	// demoted variable
	.shared .align 4 .b8 _ZZ13mat_mult_cudaiiiPiS_S_iE8b_shared[1024];
	ld.param.u32 	%r53, [_Z13mat_mult_cudaiiiPiS_S_i_param_1];
	ld.param.u32 	%r54, [_Z13mat_mult_cudaiiiPiS_S_i_param_2];
	ld.param.u64 	%rd5, [_Z13mat_mult_cudaiiiPiS_S_i_param_4];
	ld.param.u64 	%rd6, [_Z13mat_mult_cudaiiiPiS_S_i_param_5];
	ld.param.u32 	%r55, [_Z13mat_mult_cudaiiiPiS_S_i_param_6];
	mov.u32 	%r56, %ctaid.y;
	mov.u32 	%r1, %tid.y;
	mad.lo.s32 	%r2, %r55, %r56, %r1;
	mov.u32 	%r57, %ctaid.x;
	mov.u32 	%r3, %tid.x;
	mad.lo.s32 	%r4, %r55, %r57, %r3;
	add.s32 	%r58, %r53, %r55;
	add.s32 	%r59, %r58, -1;
	div.s32 	%r5, %r59, %r55;
	setp.lt.s32 	%p2, %r5, 1;
	@%p2 bra 	$L__BB0_23;
	ld.param.u64 	%rd13, [_Z13mat_mult_cudaiiiPiS_S_i_param_3];
	cvta.to.global.u64 	%rd7, %rd6;
	setp.lt.s32 	%p3, %r2, %r54;
	shl.b32 	%r61, %r1, 6;
	mov.u32 	%r62, _ZZ13mat_mult_cudaiiiPiS_S_iE8a_shared;
	add.s32 	%r6, %r62, %r61;
	mul.lo.s32 	%r7, %r2, %r53;
	setp.lt.s32 	%p4, %r4, %r53;
	shl.b32 	%r63, %r3, 2;
	mov.u32 	%r64, _ZZ13mat_mult_cudaiiiPiS_S_iE8b_shared;
	add.s32 	%r8, %r64, %r63;
	and.pred  	%p1, %p3, %p4;
	add.s32 	%r65, %r4, %r7;
	mul.wide.s32 	%rd8, %r65, 4;
	add.s64 	%rd1, %rd7, %rd8;
	and.b32  	%r9, %r55, 15;
	and.b32  	%r10, %r55, 7;
	and.b32  	%r11, %r55, 2147483632;
	and.b32  	%r12, %r55, 3;
	neg.s32 	%r13, %r11;
	cvta.to.global.u64 	%rd2, %rd13;
	cvta.to.global.u64 	%rd3, %rd5;
	mov.b32 	%r187, 0;
	not.pred 	%p21, %p1;
	mov.u32 	%r204, %r187;
$L__BB0_2:
	setp.ge.s32 	%p5, %r2, %r54;
	mul.lo.s32 	%r16, %r187, %r55;
	add.s32 	%r67, %r16, %r3;
	setp.ge.u32 	%p6, %r67, %r53;
	mov.b32 	%r189, 0;
	or.pred  	%p7, %p5, %p6;
	@%p7 bra 	$L__BB0_4;
	add.s32 	%r68, %r67, %r7;
	mul.wide.u32 	%rd9, %r68, 4;
	add.s64 	%rd10, %rd2, %rd9;
	ld.global.u32 	%r189, [%rd10];
$L__BB0_4:
	setp.ge.s32 	%p8, %r4, %r53;
	add.s32 	%r71, %r6, %r63;
	st.shared.u32 	[%r71], %r189;
	add.s32 	%r20, %r16, %r1;
	setp.ge.u32 	%p9, %r20, %r53;
	mov.b32 	%r190, 0;
	or.pred  	%p10, %p8, %p9;
	@%p10 bra 	$L__BB0_6;
	mad.lo.s32 	%r72, %r20, %r53, %r4;
	mul.wide.u32 	%rd11, %r72, 4;
	add.s64 	%rd12, %rd3, %rd11;
	ld.global.u32 	%r190, [%rd12];
$L__BB0_6:
	setp.lt.s32 	%p11, %r55, 1;
	mov.u32 	%r74, _ZZ13mat_mult_cudaiiiPiS_S_iE8b_shared;
	add.s32 	%r75, %r74, %r61;
	add.s32 	%r77, %r75, %r63;
	st.shared.u32 	[%r77], %r190;
	bar.sync 	0;
	@%p11 bra 	$L__BB0_20;
	setp.lt.u32 	%p12, %r55, 16;
	mov.b32 	%r199, 0;
	@%p12 bra 	$L__BB0_10;
	mov.u32 	%r81, _ZZ13mat_mult_cudaiiiPiS_S_iE8a_shared;
	add.s32 	%r82, %r61, %r81;
	add.s32 	%r192, %r82, 32;
	shl.b32 	%r83, %r3, 2;
	add.s32 	%r85, %r83, %r74;
	add.s32 	%r191, %r85, 512;
	mov.u32 	%r193, %r13;
$L__BB0_9:
	.pragma "nounroll";
	ld.shared.u32 	%r86, [%r192+-32];
	ld.shared.u32 	%r87, [%r191+-512];
	mad.lo.s32 	%r88, %r87, %r86, %r204;
	ld.shared.u32 	%r89, [%r192+-28];
	ld.shared.u32 	%r90, [%r191+-448];
	mad.lo.s32 	%r91, %r90, %r89, %r88;
	ld.shared.u32 	%r92, [%r192+-24];
	ld.shared.u32 	%r93, [%r191+-384];
	mad.lo.s32 	%r94, %r93, %r92, %r91;
	ld.shared.u32 	%r95, [%r192+-20];
	ld.shared.u32 	%r96, [%r191+-320];
	mad.lo.s32 	%r97, %r96, %r95, %r94;
	ld.shared.u32 	%r98, [%r192+-16];
	ld.shared.u32 	%r99, [%r191+-256];
	mad.lo.s32 	%r100, %r99, %r98, %r97;
	ld.shared.u32 	%r101, [%r192+-12];
	ld.shared.u32 	%r102, [%r191+-192];
	mad.lo.s32 	%r103, %r102, %r101, %r100;
	ld.shared.u32 	%r104, [%r192+-8];
	ld.shared.u32 	%r105, [%r191+-128];
	mad.lo.s32 	%r106, %r105, %r104, %r103;
	ld.shared.u32 	%r107, [%r192+-4];
	ld.shared.u32 	%r108, [%r191+-64];
	mad.lo.s32 	%r109, %r108, %r107, %r106;
	ld.shared.u32 	%r110, [%r192];
	ld.shared.u32 	%r111, [%r191];
	mad.lo.s32 	%r112, %r111, %r110, %r109;
	ld.shared.u32 	%r113, [%r192+4];
	ld.shared.u32 	%r114, [%r191+64];
	mad.lo.s32 	%r115, %r114, %r113, %r112;
	ld.shared.u32 	%r116, [%r192+8];
	ld.shared.u32 	%r117, [%r191+128];
	mad.lo.s32 	%r118, %r117, %r116, %r115;
	ld.shared.u32 	%r119, [%r192+12];
	ld.shared.u32 	%r120, [%r191+192];
	mad.lo.s32 	%r121, %r120, %r119, %r118;
	ld.shared.u32 	%r122, [%r192+16];
	ld.shared.u32 	%r123, [%r191+256];
	mad.lo.s32 	%r124, %r123, %r122, %r121;
	ld.shared.u32 	%r125, [%r192+20];
	ld.shared.u32 	%r126, [%r191+320];
	mad.lo.s32 	%r127, %r126, %r125, %r124;
	ld.shared.u32 	%r128, [%r192+24];
	ld.shared.u32 	%r129, [%r191+384];
	mad.lo.s32 	%r130, %r129, %r128, %r127;
	ld.shared.u32 	%r131, [%r192+28];
	ld.shared.u32 	%r132, [%r191+448];
	mad.lo.s32 	%r204, %r132, %r131, %r130;
	add.s32 	%r193, %r193, 16;
	add.s32 	%r192, %r192, 64;
	add.s32 	%r191, %r191, 1024;
	setp.ne.s32 	%p13, %r193, 0;
	mov.u32 	%r199, %r11;
	@%p13 bra 	$L__BB0_9;
$L__BB0_10:
	setp.eq.s32 	%p14, %r9, 0;
	@%p14 bra 	$L__BB0_20;
	add.s32 	%r134, %r9, -1;
	setp.lt.u32 	%p15, %r134, 7;
	@%p15 bra 	$L__BB0_13;
	shl.b32 	%r135, %r199, 2;
	add.s32 	%r136, %r6, %r135;
	ld.shared.u32 	%r137, [%r136];
	shl.b32 	%r138, %r199, 6;
	add.s32 	%r139, %r8, %r138;
	ld.shared.u32 	%r140, [%r139];
	mad.lo.s32 	%r141, %r140, %r137, %r204;
	ld.shared.u32 	%r142, [%r136+4];
	ld.shared.u32 	%r143, [%r139+64];
	mad.lo.s32 	%r144, %r143, %r142, %r141;
	ld.shared.u32 	%r145, [%r136+8];
	ld.shared.u32 	%r146, [%r139+128];
	mad.lo.s32 	%r147, %r146, %r145, %r144;
	ld.shared.u32 	%r148, [%r136+12];
	ld.shared.u32 	%r149, [%r139+192];
	mad.lo.s32 	%r150, %r149, %r148, %r147;
	ld.shared.u32 	%r151, [%r136+16];
	ld.shared.u32 	%r152, [%r139+256];
	mad.lo.s32 	%r153, %r152, %r151, %r150;
	ld.shared.u32 	%r154, [%r136+20];
	ld.shared.u32 	%r155, [%r139+320];
	mad.lo.s32 	%r156, %r155, %r154, %r153;
	ld.shared.u32 	%r157, [%r136+24];
	ld.shared.u32 	%r158, [%r139+384];
	mad.lo.s32 	%r159, %r158, %r157, %r156;
	ld.shared.u32 	%r160, [%r136+28];
	ld.shared.u32 	%r161, [%r139+448];
	mad.lo.s32 	%r204, %r161, %r160, %r159;
	add.s32 	%r199, %r199, 8;
$L__BB0_13:
	setp.eq.s32 	%p16, %r10, 0;
	@%p16 bra 	$L__BB0_20;
	add.s32 	%r163, %r10, -1;
	setp.lt.u32 	%p17, %r163, 3;
	@%p17 bra 	$L__BB0_16;
	shl.b32 	%r164, %r199, 2;
	add.s32 	%r165, %r6, %r164;
	ld.shared.u32 	%r166, [%r165];
	shl.b32 	%r167, %r199, 6;
	add.s32 	%r168, %r8, %r167;
	ld.shared.u32 	%r169, [%r168];
	mad.lo.s32 	%r170, %r169, %r166, %r204;
	ld.shared.u32 	%r171, [%r165+4];
	ld.shared.u32 	%r172, [%r168+64];
	mad.lo.s32 	%r173, %r172, %r171, %r170;
	ld.shared.u32 	%r174, [%r165+8];
	ld.shared.u32 	%r175, [%r168+128];
	mad.lo.s32 	%r176, %r175, %r174, %r173;
	ld.shared.u32 	%r177, [%r165+12];
	ld.shared.u32 	%r178, [%r168+192];
	mad.lo.s32 	%r204, %r178, %r177, %r176;
	add.s32 	%r199, %r199, 4;
$L__BB0_16:
	setp.eq.s32 	%p18, %r12, 0;
	@%p18 bra 	$L__BB0_20;
	setp.eq.s32 	%p19, %r12, 1;
	shl.b32 	%r179, %r199, 2;
	add.s32 	%r46, %r6, %r179;
	ld.shared.u32 	%r180, [%r46];
	shl.b32 	%r181, %r199, 6;
	add.s32 	%r47, %r8, %r181;
	ld.shared.u32 	%r182, [%r47];
	mad.lo.s32 	%r204, %r182, %r180, %r204;
	@%p19 bra 	$L__BB0_20;
	setp.eq.s32 	%p20, %r12, 2;
	ld.shared.u32 	%r183, [%r46+4];
	ld.shared.u32 	%r184, [%r47+64];
	mad.lo.s32 	%r204, %r184, %r183, %r204;
	@%p20 bra 	$L__BB0_20;
	ld.shared.u32 	%r185, [%r46+8];
	ld.shared.u32 	%r186, [%r47+128];
	mad.lo.s32 	%r204, %r186, %r185, %r204;
$L__BB0_20:
	bar.sync 	0;
	@%p21 bra 	$L__BB0_22;
	st.global.u32 	[%rd1], %r204;
$L__BB0_22:
	add.s32 	%r187, %r187, 1;
	setp.ne.s32 	%p22, %r187, %r5;
	@%p22 bra 	$L__BB0_2;
$L__BB0_23:
	ret;

}


// ===== COMPILED SASS (sm_100) =====

	.target	sm_100

	.elftype	@"ET_EXEC"


//--------------------- .note.nv.tkinfo           --------------------------
	.section	.note.nv.tkinfo,"",@"SHT_NOTE"
	.sectionflags	@"SHF_NOTE_NV_TKINFO"
	.tkinfo
        /*0018*/ 	.word	0x00000002
        /*0030*/ 	.string	""
        /*0030*/ 	.string	"ptxas"
        /*0030*/ 	.string	"Cuda compilation tools, release 13.0, V13.0.88"
        /*0030*/ 	.string	"Build cuda_13.0.r13.0/compiler.36424714_0"
        /*0030*/ 	.string	"-arch sm_100 -m 64 "



//--------------------- .note.nv.cuinfo           --------------------------
	.section	.note.nv.cuinfo,"",@"SHT_NOTE"
	.sectionflags	@"SHF_NOTE_NV_CUINFO"
        /*0018*/ 	.short	0x0002
        /*001a*/ 	.short	0x0064
        /*001c*/ 	.short	0x0082
	.zero		2


//--------------------- .nv.info                  --------------------------
	.section	.nv.info,"",@"SHT_CUDA_INFO"
	.align	4


	//----- nvinfo : EIATTR_REGCOUNT
	.align		4
        /*0000*/ 	.byte	0x04, 0x2f
        /*0002*/ 	.short	(.L_1 - .L_0)
	.align		4
.L_0:
        /*0004*/ 	.word	index@(_Z13mat_mult_cudaiiiPiS_S_i)
        /*0008*/ 	.word	0x0000001f


	//----- nvinfo : EIATTR_FRAME_SIZE
	.align		4
.L_1:
        /*000c*/ 	.byte	0x04, 0x11
        /*000e*/ 	.short	(.L_3 - .L_2)
	.align		4
.L_2:
        /*0010*/ 	.word	index@(_Z13mat_mult_cudaiiiPiS_S_i)
        /*0014*/ 	.word	0x00000000


	//----- nvinfo : EIATTR_MIN_STACK_SIZE
	.align		4
.L_3:
        /*0018*/ 	.byte	0x04, 0x12
        /*001a*/ 	.short	(.L_5 - .L_4)
	.align		4
.L_4:
        /*001c*/ 	.word	index@(_Z13mat_mult_cudaiiiPiS_S_i)
        /*0020*/ 	.word	0x00000000
.L_5:


//--------------------- .nv.compat                --------------------------
	.section	.nv.compat,"",@"SHT_CUDA_COMPAT_INFO"
	.align	4
        /*0000*/ 	.byte	0x02, 0x09, 0x00, 0x00, 0x02, 0x02, 0x01, 0x00, 0x02, 0x05, 0x05, 0x00, 0x03, 0x07, 0x01, 0x01
        /*0010*/ 	.byte	0x02, 0x03, 0x00, 0x00, 0x02, 0x06, 0x01, 0x00, 0x04, 0x0b, 0x08, 0x00, 0x09, 0x00, 0x00, 0x00
        /*0020*/ 	.byte	0x00, 0x00, 0x00, 0x00


//--------------------- .nv.info._Z13mat_mult_cudaiiiPiS_S_i --------------------------
	.section	.nv.info._Z13mat_mult_cudaiiiPiS_S_i,"",@"SHT_CUDA_INFO"
	.sectionflags	@""
	.align	4


	//----- nvinfo : EIATTR_CUDA_API_VERSION
	.align		4
        /*0000*/ 	.byte	0x04, 0x37
        /*0002*/ 	.short	(.L_7 - .L_6)
.L_6:
        /*0004*/ 	.word	0x00000082


	//----- nvinfo : EIATTR_KPARAM_INFO
	.align		4
.L_7:
        /*0008*/ 	.byte	0x04, 0x17
        /*000a*/ 	.short	(.L_9 - .L_8)
.L_8:
        /*000c*/ 	.word	0x00000000
        /*0010*/ 	.short	0x0006
        /*0012*/ 	.short	0x0028
        /*0014*/ 	.byte	0x00, 0xf0, 0x11, 0x00


	//----- nvinfo : EIATTR_KPARAM_INFO
	.align		4
.L_9:
        /*0018*/ 	.byte	0x04, 0x17
        /*001a*/ 	.short	(.L_11 - .L_10)
.L_10:
        /*001c*/ 	.word	0x00000000
        /*0020*/ 	.short	0x0005
        /*0022*/ 	.short	0x0020
        /*0024*/ 	.byte	0x00, 0xf5, 0x21, 0x00


	//----- nvinfo : EIATTR_KPARAM_INFO
	.align		4
.L_11:
        /*0028*/ 	.byte	0x04, 0x17
        /*002a*/ 	.short	(.L_13 - .L_12)
.L_12:
        /*002c*/ 	.word	0x00000000
        /*0030*/ 	.short	0x0004
        /*0032*/ 	.short	0x0018
        /*0034*/ 	.byte	0x00, 0xf5, 0x21, 0x00


	//----- nvinfo : EIATTR_KPARAM_INFO
	.align		4
.L_13:
        /*0038*/ 	.byte	0x04, 0x17
        /*003a*/ 	.short	(.L_15 - .L_14)
.L_14:
        /*003c*/ 	.word	0x00000000
        /*0040*/ 	.short	0x0003
        /*0042*/ 	.short	0x0010
        /*0044*/ 	.byte	0x00, 0xf5, 0x21, 0x00


	//----- nvinfo : EIATTR_KPARAM_INFO
	.align		4
.L_15:
        /*0048*/ 	.byte	0x04, 0x17
        /*004a*/ 	.short	(.L_17 - .L_16)
.L_16:
        /*004c*/ 	.word	0x00000000
        /*0050*/ 	.short	0x0002
        /*0052*/ 	.short	0x0008
        /*0054*/ 	.byte	0x00, 0xf0, 0x11, 0x00


	//----- nvinfo : EIATTR_KPARAM_INFO
	.align		4
.L_17:
        /*0058*/ 	.byte	0x04, 0x17
        /*005a*/ 	.short	(.L_19 - .L_18)
.L_18:
        /*005c*/ 	.word	0x00000000
        /*0060*/ 	.short	0x0001
        /*0062*/ 	.short	0x0004
        /*0064*/ 	.byte	0x00, 0xf0, 0x11, 0x00


	//----- nvinfo : EIATTR_KPARAM_INFO
	.align		4
.L_19:
        /*0068*/ 	.byte	0x04, 0x17
        /*006a*/ 	.short	(.L_21 - .L_20)
.L_20:
        /*006c*/ 	.word	0x00000000
        /*0070*/ 	.short	0x0000
        /*0072*/ 	.short	0x0000
        /*0074*/ 	.byte	0x00, 0xf0, 0x11, 0x00


	//----- nvinfo : EIATTR_SPARSE_MMA_MASK
	.align		4
.L_21:
        /*0078*/ 	.byte	0x03, 0x50
        /*007a*/ 	.short	0x0000


	//----- nvinfo : EIATTR_MAXREG_COUNT
	.align		4
        /*007c*/ 	.byte	0x03, 0x1b
        /*007e*/ 	.short	0x00ff


	//----- nvinfo : EIATTR_NUM_BARRIERS
	.align		4
        /*0080*/ 	.byte	0x02, 0x4c
        /*0082*/ 	.byte	0x01
	.zero		1


	//----- nvinfo : EIATTR_MERCURY_ISA_VERSION
	.align		4
        /*0084*/ 	.byte	0x03, 0x5f
        /*0086*/ 	.short	0x0101


	//----- nvinfo : EIATTR_UNUSED_LOAD_BYTE_OFFSET
	.align		4
        /*0088*/ 	.byte	0x04, 0x44
        /*008a*/ 	.short	(.L_23 - .L_22)


	//   ....[0]....
.L_22:
        /*008c*/ 	.word	0x00000bc0
        /*0090*/ 	.word	0x00000fff


	//----- nvinfo : EIATTR_VRC_CTA_INIT_COUNT
	.align		4
.L_23:
        /*0094*/ 	.byte	0x02, 0x4a
	.zero		1
	.zero		1


	//----- nvinfo : EIATTR_EXIT_INSTR_OFFSETS
	.align		4
        /*0098*/ 	.byte	0x04, 0x1c
        /*009a*/ 	.short	(.L_25 - .L_24)


	//   ....[0]....
.L_24:
        /*009c*/ 	.word	0x000001c0


	//   ....[1]....
        /*00a0*/ 	.word	0x00000c80


	//----- nvinfo : EIATTR_CBANK_PARAM_SIZE
	.align		4
.L_25:
        /*00a4*/ 	.byte	0x03, 0x19
        /*00a6*/ 	.short	0x002c


	//----- nvinfo : EIATTR_PARAM_CBANK
	.align		4
        /*00a8*/ 	.byte	0x04, 0x0a
        /*00aa*/ 	.short	(.L_27 - .L_26)
	.align		4
.L_26:
        /*00ac*/ 	.word	index@(.nv.constant0._Z13mat_mult_cudaiiiPiS_S_i)
        /*00b0*/ 	.short	0x0380
        /*00b2*/ 	.short	0x002c


	//----- nvinfo : EIATTR_SW_WAR
	.align		4
.L_27:
        /*00b4*/ 	.byte	0x04, 0x36
        /*00b6*/ 	.short	(.L_29 - .L_28)
.L_28:
        /*00b8*/ 	.word	0x00000008
.L_29:


//--------------------- .nv.callgraph             --------------------------
	.section	.nv.callgraph,"",@"SHT_CUDA_CALLGRAPH"
	.align	4
	.sectionentsize	8
	.align		4
        /*0000*/ 	.word	0x00000000
	.align		4
        /*0004*/ 	.word	0xffffffff
	.align		4
        /*0008*/ 	.word	0x00000000
	.align		4
        /*000c*/ 	.word	0xfffffffe
	.align		4
        /*0010*/ 	.word	0x00000000
	.align		4
        /*0014*/ 	.word	0xfffffffd
	.align		4
        /*0018*/ 	.word	0x00000000
	.align		4
        /*001c*/ 	.word	0xfffffffc


//--------------------- .text._Z13mat_mult_cudaiiiPiS_S_i --------------------------
	.section	.text._Z13mat_mult_cudaiiiPiS_S_i,"ax",@progbits
	.align	128
        .global         _Z13mat_mult_cudaiiiPiS_S_i
        .type           _Z13mat_mult_cudaiiiPiS_S_i,@function
        .size           _Z13mat_mult_cudaiiiPiS_S_i,(.L_x_7 - _Z13mat_mult_cudaiiiPiS_S_i)
        .other          _Z13mat_mult_cudaiiiPiS_S_i,@"STO_CUDA_ENTRY STV_DEFAULT"
_Z13mat_mult_cudaiiiPiS_S_i:
.text._Z13mat_mult_cudaiiiPiS_S_i:
[----:B------:R-:W-:Y:S08]  /*0000*/  LDC R1, c[0x0][0x37c] ;  /* 0x0000df00ff017b82 */ /* 0x000ff00000000800 */
[----:B------:R-:W0:Y:S08]  /*0010*/  LDC R4, c[0x0][0x3a8] ;  /* 0x0000ea00ff047b82 */ /* 0x000e300000000800 */
[----:B------:R-:W1:Y:S01]  /*0020*/  LDC R7, c[0x0][0x384] ;  /* 0x0000e100ff077b82 */ /* 0x000e620000000800 */
[----:B0-----:R-:W-:-:S04]  /*0030*/  IABS R9, R4 ;  /* 0x0000000400097213 */ /* 0x001fc80000000000 */
[----:B------:R-:W0:Y:S01]  /*0040*/  I2F.RP R0, R9 ;  /* 0x0000000900007306 */ /* 0x000e220000209400 */
[----:B-1----:R-:W-:-:S07]  /*0050*/  IADD3 R5, PT, PT, R4, -0x1, R7 ;  /* 0xffffffff04057810 */ /* 0x002fce0007ffe007 */
[----:B0-----:R-:W0:Y:S02]  /*0060*/  MUFU.RCP R0, R0 ;  /* 0x0000000000007308 */ /* 0x001e240000001000 */
[----:B0-----:R-:W-:-:S06]  /*0070*/  IADD3 R2, PT, PT, R0, 0xffffffe, RZ ;  /* 0x0ffffffe00027810 */ /* 0x001fcc0007ffe0ff */
[----:B------:R0:W1:Y:S02]  /*0080*/  F2I.FTZ.U32.TRUNC.NTZ R3, R2 ;  /* 0x0000000200037305 */ /* 0x000064000021f000 */
[----:B0-----:R-:W-:Y:S02]  /*0090*/  HFMA2 R2, -RZ, RZ, 0, 0 ;  /* 0x00000000ff027431 */ /* 0x001fe400000001ff */
[----:B-1----:R-:W-:-:S04]  /*00a0*/  IMAD.MOV R6, RZ, RZ, -R3 ;  /* 0x000000ffff067224 */ /* 0x002fc800078e0a03 */
[----:B------:R-:W-:Y:S01]  /*00b0*/  IMAD R11, R6, R9, RZ ;  /* 0x00000009060b7224 */ /* 0x000fe200078e02ff */
[----:B------:R-:W-:Y:S02]  /*00c0*/  IABS R6, R5 ;  /* 0x0000000500067213 */ /* 0x000fe40000000000 */
[----:B------:R-:W-:Y:S01]  /*00d0*/  LOP3.LUT R5, R5, R4, RZ, 0x3c, !PT ;  /* 0x0000000405057212 */ /* 0x000fe200078e3cff */
[----:B------:R-:W-:-:S03]  /*00e0*/  IMAD.HI.U32 R3, R3, R11, R2 ;  /* 0x0000000b03037227 */ /* 0x000fc600078e0002 */
[----:B------:R-:W-:-:S03]  /*00f0*/  ISETP.GE.AND P2, PT, R5, RZ, PT ;  /* 0x000000ff0500720c */ /* 0x000fc60003f46270 */
[----:B------:R-:W-:-:S04]  /*0100*/  IMAD.HI.U32 R0, R3, R6, RZ ;  /* 0x0000000603007227 */ /* 0x000fc800078e00ff */
[----:B------:R-:W-:-:S04]  /*0110*/  IMAD.MOV R3, RZ, RZ, -R0 ;  /* 0x000000ffff037224 */ /* 0x000fc800078e0a00 */
[----:B------:R-:W-:-:S05]  /*0120*/  IMAD R2, R9, R3, R6 ;  /* 0x0000000309027224 */ /* 0x000fca00078e0206 */
[----:B------:R-:W-:-:S13]  /*0130*/  ISETP.GT.U32.AND P1, PT, R9, R2, PT ;  /* 0x000000020900720c */ /* 0x000fda0003f24070 */
[-C--:B------:R-:W-:Y:S01]  /*0140*/  @!P1 IADD3 R2, PT, PT, R2, -R9.reuse, RZ ;  /* 0x8000000902029210 */ /* 0x080fe20007ffe0ff */
[----:B------:R-:W-:Y:S01]  /*0150*/  @!P1 VIADD R0, R0, 0x1 ;  /* 0x0000000100009836 */ /* 0x000fe20000000000 */
[----:B------:R-:W-:Y:S02]  /*0160*/  ISETP.NE.AND P1, PT, R4, RZ, PT ;  /* 0x000000ff0400720c */ /* 0x000fe40003f25270 */
[----:B------:R-:W-:-:S13]  /*0170*/  ISETP.GE.U32.AND P0, PT, R2, R9, PT ;  /* 0x000000090200720c */ /* 0x000fda0003f06070 */
[----:B------:R-:W-:-:S04]  /*0180*/  @P0 IADD3 R0, PT, PT, R0, 0x1, RZ ;  /* 0x0000000100000810 */ /* 0x000fc80007ffe0ff */
[----:B------:R-:W-:Y:S02]  /*0190*/  @!P2 IADD3 R0, PT, PT, -R0, RZ, RZ ;  /* 0x000000ff0000a210 */ /* 0x000fe40007ffe1ff */
[----:B------:R-:W-:-:S04]  /*01a0*/  @!P1 LOP3.LUT R0, RZ, R4, RZ, 0x33, !PT ;  /* 0x00000004ff009212 */ /* 0x000fc800078e33ff */
[----:B------:R-:W-:-:S13]  /*01b0*/  ISETP.GE.AND P0, PT, R0, 0x1, PT ;  /* 0x000000010000780c */ /* 0x000fda0003f06270 */
[----:B------:R-:W-:Y:S05]  /*01c0*/  @!P0 EXIT ;  /* 0x000000000000894d */ /* 0x000fea0003800000 */
[----:B------:R-:W0:Y:S01]  /*01d0*/  S2R R3, SR_TID.Y ;  /* 0x0000000000037919 */ /* 0x000e220000002200 */
[----:B------:R-:W0:Y:S01]  /*01e0*/  S2UR UR4, SR_CTAID.Y ;  /* 0x00000000000479c3 */ /* 0x000e220000002600 */
[----:B------:R-:W1:Y:S01]  /*01f0*/  LDCU UR7, c[0x0][0x388] ;  /* 0x00007100ff0777ac */ /* 0x000e620008000800 */
[C---:B------:R-:W-:Y:S01]  /*0200*/  LOP3.LUT R6, R4.reuse, 0x7ffffff0, RZ, 0xc0, !PT ;  /* 0x7ffffff004067812 */ /* 0x040fe200078ec0ff */
[----:B------:R-:W2:Y:S01]  /*0210*/  S2R R2, SR_TID.X ;  /* 0x0000000000027919 */ /* 0x000ea20000002100 */
[C---:B------:R-:W-:Y:S01]  /*0220*/  LOP3.LUT R16, R4.reuse, 0xf, RZ, 0xc0, !PT ;  /* 0x0000000f04107812 */ /* 0x040fe200078ec0ff */
[----:B------:R-:W-:Y:S01]  /*0230*/  IMAD.MOV.U32 R25, RZ, RZ, RZ ;  /* 0x000000ffff197224 */ /* 0x000fe200078e00ff */
[----:B------:R-:W3:Y:S02]  /*0240*/  LDCU.64 UR8, c[0x0][0x358] ;  /* 0x00006b00ff0877ac */ /* 0x000ee40008000a00 */
[----:B------:R-:W2:Y:S08]  /*0250*/  S2UR UR5, SR_CTAID.X ;  /* 0x00000000000579c3 */ /* 0x000eb00000002500 */
[----:B------:R-:W4:Y:S08]  /*0260*/  S2UR UR6, SR_CgaCtaId ;  /* 0x00000000000679c3 */ /* 0x000f300000008800 */
[----:B------:R-:W5:Y:S01]  /*0270*/  LDC.64 R26, c[0x0][0x3a0] ;  /* 0x0000e800ff1a7b82 */ /* 0x000f620000000a00 */
[C---:B0-----:R-:W-:Y:S01]  /*0280*/  IMAD R21, R4.reuse, UR4, R3 ;  /* 0x0000000404157c24 */ /* 0x041fe2000f8e0203 */
[----:B------:R-:W-:Y:S01]  /*0290*/  UMOV UR4, 0x400 ;  /* 0x0000040000047882 */ /* 0x000fe20000000000 */
[----:B--2---:R-:W-:Y:S01]  /*02a0*/  IMAD R18, R4, UR5, R2 ;  /* 0x0000000504127c24 */ /* 0x004fe2000f8e0202 */
[----:B------:R-:W-:-:S03]  /*02b0*/  UIADD3 UR5, UPT, UPT, UR4, 0x400, URZ ;  /* 0x0000040004057890 */ /* 0x000fc6000fffe0ff */
[CC--:B------:R-:W-:Y:S01]  /*02c0*/  IMAD R5, R21.reuse, R7.reuse, R18 ;  /* 0x0000000715057224 */ /* 0x0c0fe200078e0212 */
[----:B----4-:R-:W-:Y:S01]  /*02d0*/  ULEA UR5, UR6, UR5, 0x18 ;  /* 0x0000000506057291 */ /* 0x010fe2000f8ec0ff */
[----:B------:R-:W-:Y:S01]  /*02e0*/  ISETP.GE.AND P0, PT, R18, R7, PT ;  /* 0x000000071200720c */ /* 0x000fe20003f06270 */
[----:B------:R-:W-:Y:S01]  /*02f0*/  ULEA UR4, UR6, UR4, 0x18 ;  /* 0x0000000406047291 */ /* 0x000fe2000f8ec0ff */
[C---:B------:R-:W-:Y:S02]  /*0300*/  LOP3.LUT R7, R4.reuse, 0x7, RZ, 0xc0, !PT ;  /* 0x0000000704077812 */ /* 0x040fe400078ec0ff */
[----:B-1----:R-:W-:Y:S02]  /*0310*/  ISETP.LT.AND P0, PT, R21, UR7, !P0 ;  /* 0x0000000715007c0c */ /* 0x002fe4000c701270 */
[----:B------:R-:W-:Y:S01]  /*0320*/  LOP3.LUT R4, R4, 0x3, RZ, 0xc0, !PT ;  /* 0x0000000304047812 */ /* 0x000fe200078ec0ff */
[----:B-----5:R-:W-:Y:S01]  /*0330*/  IMAD.WIDE R26, R5, 0x4, R26 ;  /* 0x00000004051a7825 */ /* 0x020fe200078e021a */
[----:B------:R-:W-:-:S02]  /*0340*/  IADD3 R5, PT, PT, -R6, RZ, RZ ;  /* 0x000000ff06057210 */ /* 0x000fc40007ffe1ff */
[----:B------:R-:W-:Y:S02]  /*0350*/  LEA R17, R2, UR5, 0x2 ;  /* 0x0000000502117c11 */ /* 0x000fe4000f8e10ff */
[----:B------:R-:W-:Y:S01]  /*0360*/  LEA R19, R3, UR4, 0x6 ;  /* 0x0000000403137c11 */ /* 0x000fe2000f8e30ff */
[----:B---3--:R-:W-:-:S06]  /*0370*/  UMOV UR4, URZ ;  /* 0x000000ff00047c82 */ /* 0x008fcc0008000000 */
.L_x_5:
[----:B0-----:R-:W0:Y:S01]  /*0380*/  LDC R12, c[0x0][0x3a8] ;  /* 0x0000ea00ff0c7b82 */ /* 0x001e220000000800 */
[----:B-1----:R-:W1:Y:S01]  /*0390*/  LDCU UR5, c[0x0][0x384] ;  /* 0x00007080ff0577ac */ /* 0x002e620008000800 */
[----:B------:R-:W2:Y:S01]  /*03a0*/  LDCU UR6, c[0x0][0x388] ;  /* 0x00007100ff0677ac */ /* 0x000ea20008000800 */
[C---:B0-----:R-:W-:Y:S02]  /*03b0*/  IMAD R14, R12.reuse, UR4, R2 ;  /* 0x000000040c0e7c24 */ /* 0x041fe4000f8e0202 */
[----:B------:R-:W-:-:S03]  /*03c0*/  IMAD R15, R12, UR4, R3 ;  /* 0x000000040c0f7c24 */ /* 0x000fc6000f8e0203 */
[----:B-1----:R-:W-:Y:S02]  /*03d0*/  ISETP.GE.U32.AND P1, PT, R14, UR5, PT ;  /* 0x000000050e007c0c */ /* 0x002fe4000bf26070 */
[----:B------:R-:W-:Y:S02]  /*03e0*/  ISETP.GE.U32.AND P2, PT, R15, UR5, PT ;  /* 0x000000050f007c0c */ /* 0x000fe4000bf46070 */
[----:B--2---:R-:W-:Y:S02]  /*03f0*/  ISETP.GE.OR P1, PT, R21, UR6, P1 ;  /* 0x0000000615007c0c */ /* 0x004fe40008f26670 */
[----:B------:R-:W-:-:S11]  /*0400*/  ISETP.GE.OR P2, PT, R18, UR5, P2 ;  /* 0x0000000512007c0c */ /* 0x000fd60009746670 */
[----:B------:R-:W0:Y:S01]  /*0410*/  @!P1 LDC.64 R10, c[0x0][0x390] ;  /* 0x0000e400ff0a9b82 */ /* 0x000e220000000a00 */
[----:B------:R-:W-:Y:S02]  /*0420*/  @!P1 IMAD R13, R21, UR5, R14 ;  /* 0x00000005150d9c24 */ /* 0x000fe4000f8e020e */
[----:B------:R-:W-:-:S05]  /*0430*/  @!P2 IMAD R15, R15, UR5, R18 ;  /* 0x000000050f0fac24 */ /* 0x000fca000f8e0212 */
[----:B------:R-:W1:Y:S01]  /*0440*/  @!P2 LDC.64 R8, c[0x0][0x398] ;  /* 0x0000e600ff08ab82 */ /* 0x000e620000000a00 */
[----:B0-----:R-:W-:Y:S01]  /*0450*/  @!P1 IMAD.WIDE.U32 R10, R13, 0x4, R10 ;  /* 0x000000040d0a9825 */ /* 0x001fe200078e000a */
[----:B------:R-:W-:-:S06]  /*0460*/  MOV R13, RZ ;  /* 0x000000ff000d7202 */ /* 0x000fcc0000000f00 */
[----:B------:R-:W2:Y:S01]  /*0470*/  @!P1 LDG.E R13, desc[UR8][R10.64] ;  /* 0x000000080a0d9981 */ /* 0x000ea2000c1e1900 */
[----:B-1----:R-:W-:-:S04]  /*0480*/  @!P2 IMAD.WIDE.U32 R8, R15, 0x4, R8 ;  /* 0x000000040f08a825 */ /* 0x002fc800078e0008 */
[----:B------:R-:W-:-:S06]  /*0490*/  IMAD.MOV.U32 R15, RZ, RZ, RZ ;  /* 0x000000ffff0f7224 */ /* 0x000fcc00078e00ff */
[----:B------:R-:W3:Y:S01]  /*04a0*/  @!P2 LDG.E R15, desc[UR8][R8.64] ;  /* 0x00000008080fa981 */ /* 0x000ee2000c1e1900 */
[----:B------:R-:W0:Y:S01]  /*04b0*/  S2UR UR7, SR_CgaCtaId ;  /* 0x00000000000779c3 */ /* 0x000e220000008800 */
[----:B------:R-:W-:Y:S02]  /*04c0*/  UMOV UR5, 0x400 ;  /* 0x0000040000057882 */ /* 0x000fe40000000000 */
[----:B------:R-:W-:Y:S01]  /*04d0*/  UIADD3 UR6, UPT, UPT, UR5, 0x400, URZ ;  /* 0x0000040005067890 */ /* 0x000fe2000fffe0ff */
[----:B------:R-:W-:Y:S01]  /*04e0*/  ISETP.GE.AND P2, PT, R12, 0x1, PT ;  /* 0x000000010c00780c */ /* 0x000fe20003f46270 */
[----:B------:R-:W-:Y:S01]  /*04f0*/  UIADD3 UR4, UPT, UPT, UR4, 0x1, URZ ;  /* 0x0000000104047890 */ /* 0x000fe2000fffe0ff */
[----:B------:R-:W-:Y:S01]  /*0500*/  LEA R14, R2, R19, 0x2 ;  /* 0x00000013020e7211 */ /* 0x000fe200078e10ff */
[----:B0-----:R-:W-:-:S06]  /*0510*/  ULEA UR6, UR7, UR6, 0x18 ;  /* 0x0000000607067291 */ /* 0x001fcc000f8ec0ff */
[----:B------:R-:W-:-:S04]  /*0520*/  LEA R23, R3, UR6, 0x6 ;  /* 0x0000000603177c11 */ /* 0x000fc8000f8e30ff */
[----:B------:R-:W-:Y:S02]  /*0530*/  LEA R20, R2, R23, 0x2 ;  /* 0x0000001702147211 */ /* 0x000fe400078e10ff */
[----:B------:R-:W-:Y:S01]  /*0540*/  ISETP.NE.AND P1, PT, R0, UR4, PT ;  /* 0x0000000400007c0c */ /* 0x000fe2000bf25270 */
[----:B--2---:R0:W-:Y:S04]  /*0550*/  STS [R14], R13 ;  /* 0x0000000d0e007388 */ /* 0x0041e80000000800 */
[----:B---3--:R0:W-:Y:S01]  /*0560*/  STS [R20], R15 ;  /* 0x0000000f14007388 */ /* 0x0081e20000000800 */
[----:B------:R-:W-:Y:S06]  /*0570*/  BAR.SYNC.DEFER_BLOCKING 0x0 ;  /* 0x0000000000007b1d */ /* 0x000fec0000010000 */
[----:B------:R-:W-:Y:S05]  /*0580*/  @!P2 BRA `(.L_x_0) ;  /* 0x0000000400b0a947 */ /* 0x000fea0003800000 */
[----:B------:R-:W-:Y:S01]  /*0590*/  ISETP.GE.U32.AND P2, PT, R12, 0x10, PT ;  /* 0x000000100c00780c */ /* 0x000fe20003f46070 */
[----:B0-----:R-:W-:-:S12]  /*05a0*/  IMAD.MOV.U32 R20, RZ, RZ, RZ ;  /* 0x000000ffff147224 */ /* 0x001fd800078e00ff */
[----:B------:R-:W-:Y:S05]  /*05b0*/  @!P2 BRA `(.L_x_1) ;  /* 0x0000000000c0a947 */ /* 0x000fea0003800000 */
[----:B------:R-:W-:Y:S01]  /*05c0*/  ULEA UR5, UR7, UR5, 0x18 ;  /* 0x0000000507057291 */ /* 0x000fe2000f8ec0ff */
[----:B------:R-:W-:Y:S02]  /*05d0*/  LEA R17, R2, UR6, 0x2 ;  /* 0x0000000602117c11 */ /* 0x000fe4000f8e10ff */
[----:B------:R-:W-:Y:S02]  /*05e0*/  MOV R20, R5 ;  /* 0x0000000500147202 */ /* 0x000fe40000000f00 */
[----:B------:R-:W-:Y:S02]  /*05f0*/  IADD3 R22, PT, PT, R17, 0x200, RZ ;  /* 0x0000020011167810 */ /* 0x000fe40007ffe0ff */
[----:B------:R-:W-:-:S05]  /*0600*/  LEA R19, R3, UR5, 0x6 ;  /* 0x0000000503137c11 */ /* 0x000fca000f8e30ff */
[----:B------:R-:W-:-:S07]  /*0610*/  VIADD R23, R19, 0x20 ;  /* 0x0000002013177836 */ /* 0x000fce0000000000 */
.L_x_2:
[----:B------:R-:W-:Y:S01]  /*0620*/  LDS R8, [R22+-0x200] ;  /* 0xfffe000016087984 */ /* 0x000fe20000000800 */
[----:B------:R-:W-:-:S03]  /*0630*/  IADD3 R20, PT, PT, R20, 0x10, RZ ;  /* 0x0000001014147810 */ /* 0x000fc60007ffe0ff */
[----:B------:R-:W0:Y:S01]  /*0640*/  LDS.128 R12, [R23+-0x20] ;  /* 0xffffe000170c7984 */ /* 0x000e220000000c00 */
[----:B------:R-:W-:-:S03]  /*0650*/  ISETP.NE.AND P2, PT, R20, RZ, PT ;  /* 0x000000ff1400720c */ /* 0x000fc60003f45270 */
[----:B------:R-:W1:Y:S04]  /*0660*/  LDS R9, [R22+-0x1c0] ;  /* 0xfffe400016097984 */ /* 0x000e680000000800 */
[----:B------:R-:W2:Y:S04]  /*0670*/  LDS R10, [R22+-0x180] ;  /* 0xfffe8000160a7984 */ /* 0x000ea80000000800 */
[----:B------:R-:W3:Y:S01]  /*0680*/  LDS R24, [R22+-0x140] ;  /* 0xfffec00016187984 */ /* 0x000ee20000000800 */
[----:B0-----:R-:W-:-:S03]  /*0690*/  IMAD R8, R12, R8, R25 ;  /* 0x000000080c087224 */ /* 0x001fc600078e0219 */
[----:B------:R-:W-:Y:S01]  /*06a0*/  LDS R12, [R22+-0xc0] ;  /* 0xffff4000160c7984 */ /* 0x000fe20000000800 */
[----:B-1----:R-:W-:-:S03]  /*06b0*/  IMAD R9, R9, R13, R8 ;  /* 0x0000000d09097224 */ /* 0x002fc600078e0208 */
[----:B------:R-:W-:Y:S01]  /*06c0*/  LDS R13, [R22+-0x100] ;  /* 0xffff0000160d7984 */ /* 0x000fe20000000800 */
[----:B--2---:R-:W-:-:S03]  /*06d0*/  IMAD R14, R10, R14, R9 ;  /* 0x0000000e0a0e7224 */ /* 0x004fc600078e0209 */
[----:B------:R-:W0:Y:S01]  /*06e0*/  LDS.128 R8, [R23+-0x10] ;  /* 0xfffff00017087984 */ /* 0x000e220000000c00 */
[----:B---3--:R-:W-:-:S03]  /*06f0*/  IMAD R14, R24, R15, R14 ;  /* 0x0000000f180e7224 */ /* 0x008fc600078e020e */
[----:B------:R-:W1:Y:S04]  /*0700*/  LDS R15, [R22+-0x80] ;  /* 0xffff8000160f7984 */ /* 0x000e680000000800 */
[----:B------:R-:W2:Y:S04]  /*0710*/  LDS R24, [R22+-0x40] ;  /* 0xffffc00016187984 */ /* 0x000ea80000000800 */
[----:B------:R-:W-:Y:S01]  /*0720*/  LDS R25, [R22+0x1c0] ;  /* 0x0001c00016197984 */ /* 0x000fe20000000800 */
[----:B0-----:R-:W-:-:S04]  /*0730*/  IMAD R8, R8, R13, R14 ;  /* 0x0000000d08087224 */ /* 0x001fc800078e020e */
[----:B------:R-:W-:Y:S02]  /*0740*/  IMAD R13, R12, R9, R8 ;  /* 0x000000090c0d7224 */ /* 0x000fe400078e0208 */
[----:B------:R-:W-:Y:S02]  /*0750*/  LDS R9, [R22] ;  /* 0x0000000016097984 */ /* 0x000fe40000000800 */
[----:B-1----:R-:W-:Y:S02]  /*0760*/  IMAD R10, R15, R10, R13 ;  /* 0x0000000a0f0a7224 */ /* 0x002fe400078e020d */
[----:B------:R-:W0:Y:S02]  /*0770*/  LDS.128 R12, [R23] ;  /* 0x00000000170c7984 */ /* 0x000e240000000c00 */
[----:B--2---:R-:W-:Y:S02]  /*0780*/  IMAD R10, R24, R11, R10 ;  /* 0x0000000b180a7224 */ /* 0x004fe400078e020a */
[----:B------:R-:W1:Y:S04]  /*0790*/  LDS R8, [R22+0x40] ;  /* 0x0000400016087984 */ /* 0x000e680000000800 */
[----:B------:R-:W2:Y:S04]  /*07a0*/  LDS R11, [R22+0x80] ;  /* 0x00008000160b7984 */ /* 0x000ea80000000800 */
[----:B------:R-:W3:Y:S01]  /*07b0*/  LDS R24, [R22+0xc0] ;  /* 0x0000c00016187984 */ /* 0x000ee20000000800 */
[----:B0-----:R-:W-:-:S03]  /*07c0*/  IMAD R10, R12, R9, R10 ;  /* 0x000000090c0a7224 */ /* 0x001fc600078e020a */
[----:B------:R-:W-:Y:S01]  /*07d0*/  LDS R12, [R22+0x140] ;  /* 0x00014000160c7984 */ /* 0x000fe20000000800 */
[----:B-1----:R-:W-:-:S03]  /*07e0*/  IMAD R9, R8, R13, R10 ;  /* 0x0000000d08097224 */ /* 0x002fc600078e020a */
[----:B------:R-:W-:Y:S01]  /*07f0*/  LDS R13, [R22+0x100] ;  /* 0x00010000160d7984 */ /* 0x000fe20000000800 */
[----:B--2---:R-:W-:-:S03]  /*0800*/  IMAD R14, R11, R14, R9 ;  /* 0x0000000e0b0e7224 */ /* 0x004fc600078e0209 */
[----:B------:R0:W1:Y:S01]  /*0810*/  LDS.128 R8, [R23+0x10] ;  /* 0x0000100017087984 */ /* 0x0000620000000c00 */
[----:B---3--:R-:W-:-:S03]  /*0820*/  IMAD R14, R24, R15, R14 ;  /* 0x0000000f180e7224 */ /* 0x008fc600078e020e */
[----:B------:R2:W3:Y:S01]  /*0830*/  LDS R15, [R22+0x180] ;  /* 0x00018000160f7984 */ /* 0x0004e20000000800 */
[----:B0-----:R-:W-:Y:S01]  /*0840*/  IADD3 R23, PT, PT, R23, 0x40, RZ ;  /* 0x0000004017177810 */ /* 0x001fe20007ffe0ff */
[----:B--2---:R-:W-:Y:S02]  /*0850*/  VIADD R22, R22, 0x400 ;  /* 0x0000040016167836 */ /* 0x004fe40000000000 */
[----:B-1----:R-:W-:-:S04]  /*0860*/  IMAD R8, R8, R13, R14 ;  /* 0x0000000d08087224 */ /* 0x002fc800078e020e */
[----:B------:R-:W-:-:S04]  /*0870*/  IMAD R9, R12, R9, R8 ;  /* 0x000000090c097224 */ /* 0x000fc800078e0208 */
[----:B---3--:R-:W-:-:S04]  /*0880*/  IMAD R10, R15, R10, R9 ;  /* 0x0000000a0f0a7224 */ /* 0x008fc800078e0209 */
[----:B------:R-:W-:Y:S01]  /*0890*/  IMAD R25, R25, R11, R10 ;  /* 0x0000000b19197224 */ /* 0x000fe200078e020a */
[----:B------:R-:W-:Y:S06]  /*08a0*/  @P2 BRA `(.L_x_2) ;  /* 0xfffffffc005c2947 */ /* 0x000fec000383ffff */
[----:B------:R-:W-:-:S07]  /*08b0*/  MOV R20, R6 ;  /* 0x0000000600147202 */ /* 0x000fce0000000f00 */
.L_x_1:
[----:B------:R-:W-:-:S13]  /*08c0*/  ISETP.NE.AND P2, PT, R16, RZ, PT ;  /* 0x000000ff1000720c */ /* 0x000fda0003f45270 */
[----:B------:R-:W-:Y:S05]  /*08d0*/  @!P2 BRA `(.L_x_0) ;  /* 0x0000000000dca947 */ /* 0x000fea0003800000 */
[----:B------:R-:W-:Y:S02]  /*08e0*/  IADD3 R8, PT, PT, R16, -0x1, RZ ;  /* 0xffffffff10087810 */ /* 0x000fe40007ffe0ff */
[----:B------:R-:W-:Y:S02]  /*08f0*/  ISETP.NE.AND P3, PT, R7, RZ, PT ;  /* 0x000000ff0700720c */ /* 0x000fe40003f65270 */
[----:B------:R-:W-:-:S13]  /*0900*/  ISETP.GE.U32.AND P2, PT, R8, 0x7, PT ;  /* 0x000000070800780c */ /* 0x000fda0003f46070 */
[----:B------:R-:W-:Y:S05]  /*0910*/  @!P2 BRA `(.L_x_3) ;  /* 0x000000000054a947 */ /* 0x000fea0003800000 */
[C---:B------:R-:W-:Y:S01]  /*0920*/  IMAD R22, R20.reuse, 0x40, R17 ;  /* 0x0000004014167824 */ /* 0x040fe200078e0211 */
[C---:B------:R-:W-:Y:S02]  /*0930*/  LEA R23, R20.reuse, R19, 0x2 ;  /* 0x0000001314177211 */ /* 0x040fe400078e10ff */
[----:B------:R-:W-:Y:S02]  /*0940*/  IADD3 R20, PT, PT, R20, 0x8, RZ ;  /* 0x0000000814147810 */ /* 0x000fe40007ffe0ff */
[----:B------:R-:W-:Y:S04]  /*0950*/  LDS R12, [R22] ;  /* 0x00000000160c7984 */ /* 0x000fe80000000800 */
[----:B------:R-:W0:Y:S04]  /*0960*/  LDS.128 R8, [R23] ;  /* 0x0000000017087984 */ /* 0x000e280000000c00 */
[----:B------:R-:W1:Y:S04]  /*0970*/  LDS R13, [R22+0x40] ;  /* 0x00004000160d7984 */ /* 0x000e680000000800 */
[----:B------:R-:W2:Y:S04]  /*0980*/  LDS R14, [R22+0x80] ;  /* 0x00008000160e7984 */ /* 0x000ea80000000800 */
[----:B------:R-:W-:Y:S01]  /*0990*/  LDS R28, [R22+0x140] ;  /* 0x00014000161c7984 */ /* 0x000fe20000000800 */
[----:B0-----:R-:W-:-:S03]  /*09a0*/  IMAD R8, R8, R12, R25 ;  /* 0x0000000c08087224 */ /* 0x001fc600078e0219 */
[----:B------:R-:W-:Y:S01]  /*09b0*/  LDS R25, [R22+0x180] ;  /* 0x0001800016197984 */ /* 0x000fe20000000800 */
[----:B-1----:R-:W-:-:S03]  /*09c0*/  IMAD R13, R13, R9, R8 ;  /* 0x000000090d0d7224 */ /* 0x002fc600078e0208 */
[----:B------:R-:W0:Y:S01]  /*09d0*/  LDS R8, [R22+0xc0] ;  /* 0x0000c00016087984 */ /* 0x000e220000000800 */
[----:B--2---:R-:W-:-:S03]  /*09e0*/  IMAD R24, R14, R10, R13 ;  /* 0x0000000a0e187224 */ /* 0x004fc600078e020d */
[----:B------:R-:W-:Y:S04]  /*09f0*/  LDS R9, [R22+0x100] ;  /* 0x0001000016097984 */ /* 0x000fe80000000800 */
[----:B------:R-:W1:Y:S04]  /*0a00*/  LDS.128 R12, [R23+0x10] ;  /* 0x00001000170c7984 */ /* 0x000e680000000c00 */
[----:B------:R-:W2:Y:S01]  /*0a10*/  LDS R10, [R22+0x1c0] ;  /* 0x0001c000160a7984 */ /* 0x000ea20000000800 */
[----:B0-----:R-:W-:-:S04]  /*0a20*/  IMAD R8, R8, R11, R24 ;  /* 0x0000000b08087224 */ /* 0x001fc800078e0218 */
[----:B-1----:R-:W-:-:S04]  /*0a30*/  IMAD R8, R12, R9, R8 ;  /* 0x000000090c087224 */ /* 0x002fc800078e0208 */
[----:B------:R-:W-:-:S04]  /*0a40*/  IMAD R8, R28, R13, R8 ;  /* 0x0000000d1c087224 */ /* 0x000fc800078e0208 */
[----:B------:R-:W-:-:S04]  /*0a50*/  IMAD R25, R25, R14, R8 ;  /* 0x0000000e19197224 */ /* 0x000fc800078e0208 */
[----:B--2---:R-:W-:-:S07]  /*0a60*/  IMAD R25, R10, R15, R25 ;  /* 0x0000000f0a197224 */ /* 0x004fce00078e0219 */
.L_x_3:
[----:B------:R-:W-:Y:S05]  /*0a70*/  @!P3 BRA `(.L_x_0) ;  /* 0x000000000074b947 */ /* 0x000fea0003800000 */
[----:B------:R-:W-:Y:S01]  /*0a80*/  VIADD R8, R7, 0xffffffff ;  /* 0xffffffff07087836 */ /* 0x000fe20000000000 */
[----:B------:R-:W-:-:S04]  /*0a90*/  ISETP.NE.AND P3, PT, R4, RZ, PT ;  /* 0x000000ff0400720c */ /* 0x000fc80003f65270 */
[----:B------:R-:W-:-:S13]  /*0aa0*/  ISETP.GE.U32.AND P2, PT, R8, 0x3, PT ;  /* 0x000000030800780c */ /* 0x000fda0003f46070 */
[----:B------:R-:W-:Y:S05]  /*0ab0*/  @!P2 BRA `(.L_x_4) ;  /* 0x000000000030a947 */ /* 0x000fea0003800000 */
[C---:B------:R-:W-:Y:S02]  /*0ac0*/  LEA R8, R20.reuse, R19, 0x2 ;  /* 0x0000001314087211 */ /* 0x040fe400078e10ff */
[C---:B------:R-:W-:Y:S01]  /*0ad0*/  LEA R12, R20.reuse, R17, 0x6 ;  /* 0x00000011140c7211 */ /* 0x040fe200078e30ff */
[----:B------:R-:W-:-:S03]  /*0ae0*/  VIADD R20, R20, 0x4 ;  /* 0x0000000414147836 */ /* 0x000fc60000000000 */
[----:B------:R-:W-:Y:S04]  /*0af0*/  LDS.128 R8, [R8] ;  /* 0x0000000008087984 */ /* 0x000fe80000000c00 */
[----:B------:R-:W0:Y:S04]  /*0b00*/  LDS R13, [R12] ;  /* 0x000000000c0d7984 */ /* 0x000e280000000800 */
[----:B------:R-:W1:Y:S04]  /*0b10*/  LDS R15, [R12+0x40] ;  /* 0x000040000c0f7984 */ /* 0x000e680000000800 */
[----:B------:R-:W2:Y:S04]  /*0b20*/  LDS R22, [R12+0x80] ;  /* 0x000080000c167984 */ /* 0x000ea80000000800 */
[----:B------:R-:W3:Y:S01]  /*0b30*/  LDS R23, [R12+0xc0] ;  /* 0x0000c0000c177984 */ /* 0x000ee20000000800 */
[----:B0-----:R-:W-:-:S04]  /*0b40*/  IMAD R14, R8, R13, R25 ;  /* 0x0000000d080e7224 */ /* 0x001fc800078e0219 */
[----:B-1----:R-:W-:-:S04]  /*0b50*/  IMAD R9, R15, R9, R14 ;  /* 0x000000090f097224 */ /* 0x002fc800078e020e */
[----:B--2---:R-:W-:-:S04]  /*0b60*/  IMAD R10, R22, R10, R9 ;  /* 0x0000000a160a7224 */ /* 0x004fc800078e0209 */
[----:B---3--:R-:W-:-:S07]  /*0b70*/  IMAD R25, R23, R11, R10 ;  /* 0x0000000b17197224 */ /* 0x008fce00078e020a */
.L_x_4:
[----:B------:R-:W-:Y:S05]  /*0b80*/  @!P3 BRA `(.L_x_0) ;  /* 0x000000000030b947 */ /* 0x000fea0003800000 */
[C---:B------:R-:W-:Y:S02]  /*0b90*/  LEA R8, R20.reuse, R19, 0x2 ;  /* 0x0000001314087211 */ /* 0x040fe400078e10ff */
[----:B------:R-:W-:Y:S02]  /*0ba0*/  LEA R13, R20, R17, 0x6 ;  /* 0x00000011140d7211 */ /* 0x000fe400078e30ff */
[----:B------:R-:W-:Y:S02]  /*0bb0*/  ISETP.NE.AND P2, PT, R4, 0x1, PT ;  /* 0x000000010400780c */ /* 0x000fe40003f45270 */
[----:B------:R-:W-:Y:S04]  /*0bc0*/  LDS.128 R8, [R8] ;  /* 0x0000000008087984 */ /* 0x000fe80000000c00 */
[----:B------:R-:W0:Y:S02]  /*0bd0*/  LDS R12, [R13] ;  /* 0x000000000d0c7984 */ /* 0x000e240000000800 */
[----:B0-----:R-:W-:-:S05]  /*0be0*/  IMAD R25, R8, R12, R25 ;  /* 0x0000000c08197224 */ /* 0x001fca00078e0219 */
[----:B------:R-:W-:Y:S05]  /*0bf0*/  @!P2 BRA `(.L_x_0) ;  /* 0x000000000014a947 */ /* 0x000fea0003800000 */
[----:B------:R-:W-:Y:S01]  /*0c00*/  ISETP.NE.AND P2, PT, R4, 0x2, PT ;  /* 0x000000020400780c */ /* 0x000fe20003f45270 */
[----:B------:R-:W0:-:S12]  /*0c10*/  LDS R8, [R13+0x40] ;  /* 0x000040000d087984 */ /* 0x000e180000000800 */
[----:B------:R-:W1:Y:S01]  /*0c20*/  @P2 LDS R11, [R13+0x80] ;  /* 0x000080000d0b2984 */ /* 0x000e620000000800 */
[----:B0-----:R-:W-:-:S04]  /*0c30*/  IMAD R25, R8, R9, R25 ;  /* 0x0000000908197224 */ /* 0x001fc800078e0219 */
[----:B-1----:R-:W-:-:S07]  /*0c40*/  @P2 IMAD R25, R11, R10, R25 ;  /* 0x0000000a0b192224 */ /* 0x002fce00078e0219 */
.L_x_0:
[----:B------:R-:W-:Y:S06]  /*0c50*/  BAR.SYNC.DEFER_BLOCKING 0x0 ;  /* 0x0000000000007b1d */ /* 0x000fec0000010000 */
[----:B------:R1:W-:Y:S01]  /*0c60*/  @P0 STG.E desc[UR8][R26.64], R25 ;  /* 0x000000191a000986 */ /* 0x0003e2000c101908 */
[----:B------:R-:W-:Y:S05]  /*0c70*/  @P1 BRA `(.L_x_5) ;  /* 0xfffffff400c01947 */ /* 0x000fea000383ffff */
[----:B------:R-:W-:Y:S05]  /*0c80*/  EXIT ;  /* 0x000000000000794d */ /* 0x000fea0003800000 */
.L_x_6:
[----:B------:R-:W-:-:S00]  /*0c90*/  BRA `(.L_x_6) ;  /* 0xfffffffc00fc7947 */ /* 0x000fc0000383ffff */
[----:B------:R-:W-:-:S00]  /*0ca0*/  NOP ;  /* 0x0000000000007918 */ /* 0x000fc00000000000 */
        /* <DEDUP_REMOVED lines=13> */
.L_x_7:


//--------------------- .nv.shared._Z13mat_mult_cudaiiiPiS_S_i --------------------------
	.section	.nv.shared._Z13mat_mult_cudaiiiPiS_S_i,"aw",@nobits
	.sectionflags	@""
	.align	4
.nv.shared._Z13mat_mult_cudaiiiPiS_S_i:
	.zero		3072


//--------------------- .nv.shared.reserved.0     --------------------------
	.section	.nv.shared.reserved.0,"aw",@nobits
	.weak		__nv_reservedSMEM_offset_0_alias
	.size		__nv_reservedSMEM_offset_0_alias, 0, 64
	.other		__nv_reservedSMEM_offset_0_alias,@"STO_CUDA_RESERVED_SHARED STV_DEFAULT"
__nv_reservedSMEM_offset_0_alias:
	.zero		0
	.zero		64


//--------------------- .nv.constant0._Z13mat_mult_cudaiiiPiS_S_i --------------------------
	.section	.nv.constant0._Z13mat_mult_cudaiiiPiS_S_i,"a",@progbits
	.sectionflags	@""
	.align	4
.nv.constant0._Z13mat_mult_cudaiiiPiS_S_i:
	.zero		940


//--------------------- SYMBOLS --------------------------

	.type		.nv.reservedSmem.offset0,@object
	.size		.nv.reservedSmem.offset0,0x4
	.type		.nv.reservedSmem.cap,@object
	.size		.nv.reservedSmem.cap,0x4
